//
// Generated by NVIDIA NVVM Compiler
//
// Compiler Build ID: CL-36424714
// Cuda compilation tools, release 13.0, V13.0.88
// Based on NVVM 20.0.0
//

.version 9.0
.target sm_100
.address_size 64

	// .globl	_Z4convPiS_i
.const .align 4 .b8 mask[12];
.extern .shared .align 16 .b8 s_array[];

.visible .entry _Z4convPiS_i(
	.param .u64 .ptr .align 1 _Z4convPiS_i_param_0,
	.param .u64 .ptr .align 1 _Z4convPiS_i_param_1,
	.param .u32 _Z4convPiS_i_param_2
)
{
	.reg .pred 	%p<4>;
	.reg .b32 	%r<29>;
	.reg .b64 	%rd<9>;

	ld.param.u64 	%rd3, [_Z4convPiS_i_param_0];
	ld.param.u64 	%rd2, [_Z4convPiS_i_param_1];
	cvta.to.global.u64 	%rd4, %rd3;
	mov.u32 	%r1, %ntid.x;
	mov.u32 	%r16, %ctaid.x;
	mov.u32 	%r2, %tid.x;
	mad.lo.s32 	%r3, %r1, %r16, %r2;
	mul.wide.s32 	%rd5, %r3, 4;
	add.s64 	%rd1, %rd4, %rd5;
	ld.global.u32 	%r17, [%rd1];
	shl.b32 	%r18, %r2, 2;
	mov.u32 	%r19, s_array;
	add.s32 	%r4, %r19, %r18;
	st.shared.u32 	[%r4], %r17;
	bar.sync 	0;
	setp.lt.u32 	%p1, %r2, %r1;
	@%p1 bra 	$L__BB0_2;
	ld.global.u32 	%r26, [%rd1];
	bra.uni 	$L__BB0_3;
$L__BB0_2:
	ld.shared.u32 	%r26, [%r4];
$L__BB0_3:
	ld.const.u32 	%r20, [mask];
	mul.lo.s32 	%r8, %r20, %r26;
	add.s32 	%r21, %r2, 1;
	setp.lt.u32 	%p2, %r21, %r1;
	@%p2 bra 	$L__BB0_5;
	ld.global.u32 	%r27, [%rd1+4];
	bra.uni 	$L__BB0_6;
$L__BB0_5:
	ld.shared.u32 	%r27, [%r4+4];
$L__BB0_6:
	ld.const.u32 	%r22, [mask+4];
	mad.lo.s32 	%r12, %r22, %r27, %r8;
	add.s32 	%r23, %r2, 2;
	setp.lt.u32 	%p3, %r23, %r1;
	@%p3 bra 	$L__BB0_8;
	ld.global.u32 	%r28, [%rd1+8];
	bra.uni 	$L__BB0_9;
$L__BB0_8:
	ld.shared.u32 	%r28, [%r4+8];
$L__BB0_9:
	ld.const.u32 	%r24, [mask+8];
	mad.lo.s32 	%r25, %r24, %r28, %r12;
	cvta.to.global.u64 	%rd6, %rd2;
	add.s64 	%rd8, %rd6, %rd5;
	st.global.u32 	[%rd8], %r25;
	ret;

}


// ===== COMPILED SASS (sm_100) =====

	.target	sm_100

	.elftype	@"ET_EXEC"


//--------------------- .note.nv.tkinfo           --------------------------
	.section	.note.nv.tkinfo,"",@"SHT_NOTE"
	.sectionflags	@"SHF_NOTE_NV_TKINFO"
	.tkinfo
        /*0018*/ 	.word	0x00000002
        /*0030*/ 	.string	""
        /*0030*/ 	.string	"ptxas"
        /*0030*/ 	.string	"Cuda compilation tools, release 13.0, V13.0.88"
        /*0030*/ 	.string	"Build cuda_13.0.r13.0/compiler.36424714_0"
        /*0030*/ 	.string	"-arch sm_100 -m 64 "



//--------------------- .note.nv.cuinfo           --------------------------
	.section	.note.nv.cuinfo,"",@"SHT_NOTE"
	.sectionflags	@"SHF_NOTE_NV_CUINFO"
        /*0018*/ 	.short	0x0002
        /*001a*/ 	.short	0x0064
        /*001c*/ 	.short	0x0082
	.zero		2


//--------------------- .nv.info                  --------------------------
	.section	.nv.info,"",@"SHT_CUDA_INFO"
	.align	4


	//----- nvinfo : EIATTR_REGCOUNT
	.align		4
        /*0000*/ 	.byte	0x04, 0x2f
        /*0002*/ 	.short	(.L_2 - .L_1)
	.align		4
.L_1:
        /*0004*/ 	.word	index@(_Z4convPiS_i)
        /*0008*/ 	.word	0x0000000e


	//----- nvinfo : EIATTR_FRAME_SIZE
	.align		4
.L_2:
        /*000c*/ 	.byte	0x04, 0x11
        /*000e*/ 	.short	(.L_4 - .L_3)
	.align		4
.L_3:
        /*0010*/ 	.word	index@(_Z4convPiS_i)
        /*0014*/ 	.word	0x00000000


	//----- nvinfo : EIATTR_MIN_STACK_SIZE
	.align		4
.L_4:
        /*0018*/ 	.byte	0x04, 0x12
        /*001a*/ 	.short	(.L_6 - .L_5)
	.align		4
.L_5:
        /*001c*/ 	.word	index@(_Z4convPiS_i)
        /*0020*/ 	.word	0x00000000
.L_6:


//--------------------- .nv.compat                --------------------------
	.section	.nv.compat,"",@"SHT_CUDA_COMPAT_INFO"
	.align	4
        /*0000*/ 	.byte	0x02, 0x09, 0x00, 0x00, 0x02, 0x02, 0x01, 0x00, 0x02, 0x05, 0x05, 0x00, 0x03, 0x07, 0x01, 0x01
        /*0010*/ 	.byte	0x02, 0x03, 0x00, 0x00, 0x02, 0x06, 0x01, 0x00, 0x04, 0x0b, 0x08, 0x00, 0x09, 0x00, 0x00, 0x00
        /*0020*/ 	.byte	0x00, 0x00, 0x00, 0x00


//--------------------- .nv.info._Z4convPiS_i     --------------------------
	.section	.nv.info._Z4convPiS_i,"",@"SHT_CUDA_INFO"
	.sectionflags	@""
	.align	4


	//----- nvinfo : EIATTR_CUDA_API_VERSION
	.align		4
        /*0000*/ 	.byte	0x04, 0x37
        /*0002*/ 	.short	(.L_8 - .L_7)
.L_7:
        /*0004*/ 	.word	0x00000082


	//----- nvinfo : EIATTR_KPARAM_INFO
	.align		4
.L_8:
        /*0008*/ 	.byte	0x04, 0x17
        /*000a*/ 	.short	(.L_10 - .L_9)
.L_9:
        /*000c*/ 	.word	0x00000000
        /*0010*/ 	.short	0x0002
        /*0012*/ 	.short	0x0010
        /*0014*/ 	.byte	0x00, 0xf0, 0x11, 0x00


	//----- nvinfo : EIATTR_KPARAM_INFO
	.align		4
.L_10:
        /*0018*/ 	.byte	0x04, 0x17
        /*001a*/ 	.short	(.L_12 - .L_11)
.L_11:
        /*001c*/ 	.word	0x00000000
        /*0020*/ 	.short	0x0001
        /*0022*/ 	.short	0x0008
        /*0024*/ 	.byte	0x00, 0xf5, 0x21, 0x00


	//----- nvinfo : EIATTR_KPARAM_INFO
	.align		4
.L_12:
        /*0028*/ 	.byte	0x04, 0x17
        /*002a*/ 	.short	(.L_14 - .L_13)
.L_13:
        /*002c*/ 	.word	0x00000000
        /*0030*/ 	.short	0x0000
        /*0032*/ 	.short	0x0000
        /*0034*/ 	.byte	0x00, 0xf5, 0x21, 0x00


	//----- nvinfo : EIATTR_SPARSE_MMA_MASK
	.align		4
.L_14:
        /*0038*/ 	.byte	0x03, 0x50
        /*003a*/ 	.short	0x0000


	//----- nvinfo : EIATTR_MAXREG_COUNT
	.align		4
        /*003c*/ 	.byte	0x03, 0x1b
        /*003e*/ 	.short	0x00ff


	//----- nvinfo : EIATTR_NUM_BARRIERS
	.align		4
        /*0040*/ 	.byte	0x02, 0x4c
        /*0042*/ 	.byte	0x01
	.zero		1


	//----- nvinfo : EIATTR_MERCURY_ISA_VERSION
	.align		4
        /*0044*/ 	.byte	0x03, 0x5f
        /*0046*/ 	.short	0x0101


	//----- nvinfo : EIATTR_VRC_CTA_INIT_COUNT
	.align		4
        /*0048*/ 	.byte	0x02, 0x4a
	.zero		1
	.zero		1


	//----- nvinfo : EIATTR_EXIT_INSTR_OFFSETS
	.align		4
        /*004c*/ 	.byte	0x04, 0x1c
        /*004e*/ 	.short	(.L_16 - .L_15)


	//   ....[0]....
.L_15:
        /*0050*/ 	.word	0x00000230


	//----- nvinfo : EIATTR_CBANK_PARAM_SIZE
	.align		4
.L_16:
        /*0054*/ 	.byte	0x03, 0x19
        /*0056*/ 	.short	0x0014


	//----- nvinfo : EIATTR_PARAM_CBANK
	.align		4
        /*0058*/ 	.byte	0x04, 0x0a
        /*005a*/ 	.short	(.L_18 - .L_17)
	.align		4
.L_17:
        /*005c*/ 	.word	index@(.nv.constant0._Z4convPiS_i)
        /*0060*/ 	.short	0x0380
        /*0062*/ 	.short	0x0014


	//----- nvinfo : EIATTR_SW_WAR
	.align		4
.L_18:
        /*0064*/ 	.byte	0x04, 0x36
        /*0066*/ 	.short	(.L_20 - .L_19)
.L_19:
        /*0068*/ 	.word	0x00000008
.L_20:


//--------------------- .nv.callgraph             --------------------------
	.section	.nv.callgraph,"",@"SHT_CUDA_CALLGRAPH"
	.align	4
	.sectionentsize	8
	.align		4
        /*0000*/ 	.word	0x00000000
	.align		4
        /*0004*/ 	.word	0xffffffff
	.align		4
        /*0008*/ 	.word	0x00000000
	.align		4
        /*000c*/ 	.word	0xfffffffe
	.align		4
        /*0010*/ 	.word	0x00000000
	.align		4
        /*0014*/ 	.word	0xfffffffd
	.align		4
        /*0018*/ 	.word	0x00000000
	.align		4
        /*001c*/ 	.word	0xfffffffc


//--------------------- .nv.constant3             --------------------------
	.section	.nv.constant3,"a",@progbits
	.align	4
.nv.constant3:
	.type		mask,@object
	.size		mask,(.L_0 - mask)
mask:
	.zero		12
.L_0:


//--------------------- .text._Z4convPiS_i        --------------------------
	.section	.text._Z4convPiS_i,"ax",@progbits
	.align	128
        .global         _Z4convPiS_i
        .type           _Z4convPiS_i,@function
        .size           _Z4convPiS_i,(.L_x_1 - _Z4convPiS_i)
        .other          _Z4convPiS_i,@"STO_CUDA_ENTRY STV_DEFAULT"
_Z4convPiS_i:
.text._Z4convPiS_i:
[----:B------:R-:W-:Y:S01]  /*0000*/  LDC R1, c[0x0][0x37c] ;  /* 0x0000df00ff017b82 */ /* 0x000fe20000000800 */
[----:B------:R-:W0:Y:S07]  /*0010*/  S2R R6, SR_TID.X ;  /* 0x0000000000067919 */ /* 0x000e2e0000002100 */
[----:B------:R-:W1:Y:S01]  /*0020*/  LDC.64 R2, c[0x0][0x380] ;  /* 0x0000e000ff027b82 */ /* 0x000e620000000a00 */
[----:B------:R-:W0:Y:S01]  /*0030*/  LDCU UR8, c[0x0][0x360] ;  /* 0x00006c00ff0877ac */ /* 0x000e220008000800 */
[----:B------:R-:W0:Y:S01]  /*0040*/  S2R R7, SR_CTAID.X ;  /* 0x0000000000077919 */ /* 0x000e220000002500 */
[----:B------:R-:W2:Y:S01]  /*0050*/  LDCU.64 UR6, c[0x0][0x358] ;  /* 0x00006b00ff0677ac */ /* 0x000ea20008000a00 */
[----:B0-----:R-:W-:-:S04]  /*0060*/  IMAD R7, R7, UR8, R6 ;  /* 0x0000000807077c24 */ /* 0x001fc8000f8e0206 */
[----:B-1----:R-:W-:-:S05]  /*0070*/  IMAD.WIDE R2, R7, 0x4, R2 ;  /* 0x0000000407027825 */ /* 0x002fca00078e0202 */
[----:B--2---:R-:W2:Y:S01]  /*0080*/  LDG.E R0, desc[UR6][R2.64] ;  /* 0x0000000602007981 */ /* 0x004ea2000c1e1900 */
[----:B------:R-:W0:Y:S01]  /*0090*/  S2UR UR5, SR_CgaCtaId ;  /* 0x00000000000579c3 */ /* 0x000e220000008800 */
[----:B------:R-:W-:Y:S01]  /*00a0*/  UMOV UR4, 0x400 ;  /* 0x0000040000047882 */ /* 0x000fe20000000000 */
[C---:B------:R-:W-:Y:S02]  /*00b0*/  IADD3 R4, PT, PT, R6.reuse, 0x1, RZ ;  /* 0x0000000106047810 */ /* 0x040fe40007ffe0ff */
[----:B------:R-:W-:Y:S02]  /*00c0*/  ISETP.GE.U32.AND P0, PT, R6, UR8, PT ;  /* 0x0000000806007c0c */ /* 0x000fe4000bf06070 */
[----:B------:R-:W-:Y:S02]  /*00d0*/  ISETP.GE.U32.AND P1, PT, R4, UR8, PT ;  /* 0x0000000804007c0c */ /* 0x000fe4000bf26070 */
[----:B------:R-:W-:-:S04]  /*00e0*/  IADD3 R4, PT, PT, R6, 0x2, RZ ;  /* 0x0000000206047810 */ /* 0x000fc80007ffe0ff */
[----:B------:R-:W-:Y:S01]  /*00f0*/  ISETP.GE.U32.AND P2, PT, R4, UR8, PT ;  /* 0x0000000804007c0c */ /* 0x000fe2000bf46070 */
[----:B------:R-:W1:Y:S01]  /*0100*/  LDCU UR8, c[0x3][0x8] ;  /* 0x00c00100ff0877ac */ /* 0x000e620008000800 */
[----:B------:R-:W3:Y:S01]  /*0110*/  LDC.64 R4, c[0x0][0x388] ;  /* 0x0000e200ff047b82 */ /* 0x000ee20000000a00 */
[----:B0-----:R-:W-:Y:S01]  /*0120*/  ULEA UR4, UR5, UR4, 0x18 ;  /* 0x0000000405047291 */ /* 0x001fe2000f8ec0ff */
[----:B------:R-:W0:Y:S05]  /*0130*/  LDCU UR5, c[0x3][0x4] ;  /* 0x00c00080ff0577ac */ /* 0x000e2a0008000800 */
[----:B------:R-:W-:-:S05]  /*0140*/  LEA R9, R6, UR4, 0x2 ;  /* 0x0000000406097c11 */ /* 0x000fca000f8e10ff */
[----:B------:R-:W4:Y:S01]  /*0150*/  LDCU UR4, c[0x3][URZ] ;  /* 0x00c00000ff0477ac */ /* 0x000f220008000800 */
[----:B--2---:R-:W-:Y:S01]  /*0160*/  STS [R9], R0 ;  /* 0x0000000009007388 */ /* 0x004fe20000000800 */
[----:B------:R-:W-:Y:S06]  /*0170*/  BAR.SYNC.DEFER_BLOCKING 0x0 ;  /* 0x0000000000007b1d */ /* 0x000fec0000010000 */
[----:B------:R-:W4:Y:S04]  /*0180*/  @P0 LDG.E R6, desc[UR6][R2.64] ;  /* 0x0000000602060981 */ /* 0x000f28000c1e1900 */
[----:B------:R-:W0:Y:S04]  /*0190*/  @P1 LDG.E R8, desc[UR6][R2.64+0x4] ;  /* 0x0000040602081981 */ /* 0x000e28000c1e1900 */
[----:B------:R-:W1:Y:S01]  /*01a0*/  @P2 LDG.E R10, desc[UR6][R2.64+0x8] ;  /* 0x00000806020a2981 */ /* 0x000e62000c1e1900 */
[----:B---3--:R-:W-:-:S03]  /*01b0*/  IMAD.WIDE R4, R7, 0x4, R4 ;  /* 0x0000000407047825 */ /* 0x008fc600078e0204 */
[----:B------:R-:W4:Y:S04]  /*01c0*/  @!P0 LDS R6, [R9] ;  /* 0x0000000009068984 */ /* 0x000f280000000800 */
[----:B------:R-:W0:Y:S04]  /*01d0*/  @!P1 LDS R8, [R9+0x4] ;  /* 0x0000040009089984 */ /* 0x000e280000000800 */
[----:B------:R-:W1:Y:S01]  /*01e0*/  @!P2 LDS R10, [R9+0x8] ;  /* 0x00000800090aa984 */ /* 0x000e620000000800 */
[----:B----4-:R-:W-:-:S04]  /*01f0*/  IMAD R11, R6, UR4, RZ ;  /* 0x00000004060b7c24 */ /* 0x010fc8000f8e02ff */
[----:B0-----:R-:W-:-:S04]  /*0200*/  IMAD R11, R8, UR5, R11 ;  /* 0x00000005080b7c24 */ /* 0x001fc8000f8e020b */
[----:B-1----:R-:W-:-:S05]  /*0210*/  IMAD R3, R10, UR8, R11 ;  /* 0x000000080a037c24 */ /* 0x002fca000f8e020b */
[----:B------:R-:W-:Y:S01]  /*0220*/  STG.E desc[UR6][R4.64], R3 ;  /* 0x0000000304007986 */ /* 0x000fe2000c101906 */
[----:B------:R-:W-:Y:S05]  /*0230*/  EXIT ;  /* 0x000000000000794d */ /* 0x000fea0003800000 */
.L_x_0:
[----:B------:R-:W-:-:S00]  /*0240*/  BRA `(.L_x_0) ;  /* 0xfffffffc00fc7947 */ /* 0x000fc0000383ffff */
[----:B------:R-:W-:-:S00]  /*0250*/  NOP ;  /* 0x0000000000007918 */ /* 0x000fc00000000000 */
        /* <DEDUP_REMOVED lines=10> */
.L_x_1:


//--------------------- .nv.shared._Z4convPiS_i   --------------------------
	.section	.nv.shared._Z4convPiS_i,"aw",@nobits
	.sectionflags	@""
	.align	16
	.zero		1024


//--------------------- .nv.shared.reserved.0     --------------------------
	.section	.nv.shared.reserved.0,"aw",@nobits
	.weak		__nv_reservedSMEM_offset_0_alias
	.size		__nv_reservedSMEM_offset_0_alias, 0, 64
	.other		__nv_reservedSMEM_offset_0_alias,@"STO_CUDA_RESERVED_SHARED STV_DEFAULT"
__nv_reservedSMEM_offset_0_alias:
	.zero		0
	.zero		64


//--------------------- .nv.constant0._Z4convPiS_i --------------------------
	.section	.nv.constant0._Z4convPiS_i,"a",@progbits
	.sectionflags	@""
	.align	4
.nv.constant0._Z4convPiS_i:
	.zero		916


//--------------------- SYMBOLS --------------------------

	.type		.nv.reservedSmem.offset0,@object
	.size		.nv.reservedSmem.offset0,0x4
	.type		.nv.reservedSmem.cap,@object
	.size		.nv.reservedSmem.cap,0x4
